	.headerflags	@"EF_CUDA_TEXMODE_UNIFIED EF_CUDA_64BIT_ADDRESS EF_CUDA_ACCELERATORS EF_CUDA_SM90 EF_CUDA_VIRTUAL_SM(EF_CUDA_SM90)"
	.elftype	@"ET_EXEC"


//--------------------- .nv.info                  --------------------------
	.section	.nv.info,"",@"SHT_CUDA_INFO"
	.align	4


	//----- nvinfo : EIATTR_REGCOUNT
	.align		4
        /*0000*/ 	.byte	0x04, 0x2f
        /*0002*/ 	.short	(.L_3 - .L_2)
	.align		4
.L_2:
        /*0004*/ 	.word	index@(triton_per_fused_add_div_linalg_vector_norm_3)
        /*0008*/ 	.word	0x0000000e


	//----- nvinfo : EIATTR_MIN_STACK_SIZE
	.align		4
.L_3:
        /*000c*/ 	.byte	0x04, 0x12
        /*000e*/ 	.short	(.L_5 - .L_4)
	.align		4
.L_4:
        /*0010*/ 	.word	index@(triton_per_fused_add_div_linalg_vector_norm_3)
        /*0014*/ 	.word	0x00000000


	//----- nvinfo : EIATTR_FRAME_SIZE
	.align		4
.L_5:
        /*0018*/ 	.byte	0x04, 0x11
        /*001a*/ 	.short	(.L_7 - .L_6)
	.align		4
.L_6:
        /*001c*/ 	.word	index@(triton_per_fused_add_div_linalg_vector_norm_3)
        /*0020*/ 	.word	0x00000000


	//----- nvinfo : EIATTR_MIN_STACK_SIZE
	.align		4
.L_7:
        /*0024*/ 	.byte	0x04, 0x12
        /*0026*/ 	.short	(.L_9 - .L_8)
	.align		4
.L_8:
        /*0028*/ 	.word	index@(triton_per_fused_add_div_linalg_vector_norm_3)
        /*002c*/ 	.word	0x00000000
.L_9:


//--------------------- .nv.info.triton_per_fused_add_div_linalg_vector_norm_3 --------------------------
	.section	.nv.info.triton_per_fused_add_div_linalg_vector_norm_3,"",@"SHT_CUDA_INFO"
	.sectionflags	@""
	.align	4


	//----- nvinfo : EIATTR_CUDA_API_VERSION
	.align		4
        /*0000*/ 	.byte	0x04, 0x37
        /*0002*/ 	.short	(.L_11 - .L_10)
.L_10:
        /*0004*/ 	.word	0x0000007c


	//----- nvinfo : EIATTR_KPARAM_INFO
	.align		4
.L_11:
        /*0008*/ 	.byte	0x04, 0x17
        /*000a*/ 	.short	(.L_13 - .L_12)
.L_12:
        /*000c*/ 	.word	0x00000000
        /*0010*/ 	.short	0x0002
        /*0012*/ 	.short	0x0010
        /*0014*/ 	.byte	0x00, 0xf0, 0x11, 0x00


	//----- nvinfo : EIATTR_KPARAM_INFO
	.align		4
.L_13:
        /*0018*/ 	.byte	0x04, 0x17
        /*001a*/ 	.short	(.L_15 - .L_14)
.L_14:
        /*001c*/ 	.word	0x00000000
        /*0020*/ 	.short	0x0001
        /*0022*/ 	.short	0x0008
        /*0024*/ 	.byte	0x00, 0xf4, 0x21, 0x00


	//----- nvinfo : EIATTR_KPARAM_INFO
	.align		4
.L_15:
        /*0028*/ 	.byte	0x04, 0x17
        /*002a*/ 	.short	(.L_17 - .L_16)
.L_16:
        /*002c*/ 	.word	0x00000000
        /*0030*/ 	.short	0x0000
        /*0032*/ 	.short	0x0000
        /*0034*/ 	.byte	0x00, 0xf4, 0x21, 0x00


	//----- nvinfo : EIATTR_SPARSE_MMA_MASK
	.align		4
.L_17:
        /*0038*/ 	.byte	0x03, 0x50
        /*003a*/ 	.short	0x0000


	//----- nvinfo : EIATTR_MAXREG_COUNT
	.align		4
        /*003c*/ 	.byte	0x03, 0x1b
        /*003e*/ 	.short	0x00ff


	//----- nvinfo : EIATTR_COOP_GROUP_MASK_REGIDS
	.align		4
        /*0040*/ 	.byte	0x04, 0x29
        /*0042*/ 	.short	(.L_19 - .L_18)


	//   ....[0]....
.L_18:
        /*0044*/ 	.word	0xffffffff


	//   ....[1]....
        /*0048*/ 	.word	0xffffffff


	//   ....[2]....
        /*004c*/ 	.word	0xffffffff


	//   ....[3]....
        /*0050*/ 	.word	0xffffffff


	//   ....[4]....
        /*0054*/ 	.word	0xffffffff


	//   ....[5]....
        /*0058*/ 	.word	0xffffffff


	//----- nvinfo : EIATTR_COOP_GROUP_INSTR_OFFSETS
	.align		4
.L_19:
        /*005c*/ 	.byte	0x04, 0x28
        /*005e*/ 	.short	(.L_21 - .L_20)


	//   ....[0]....
.L_20:
        /*0060*/ 	.word	0x00000140


	//   ....[1]....
        /*0064*/ 	.word	0x00000160


	//   ....[2]....
        /*0068*/ 	.word	0x00000190


	//   ....[3]....
        /*006c*/ 	.word	0x000001c0


	//   ....[4]....
        /*0070*/ 	.word	0x000001e0


	//   ....[5]....
        /*0074*/ 	.word	0x00000270


	//----- nvinfo : EIATTR_EXIT_INSTR_OFFSETS
	.align		4
.L_21:
        /*0078*/ 	.byte	0x04, 0x1c
        /*007a*/ 	.short	(.L_23 - .L_22)


	//   ....[0]....
.L_22:
        /*007c*/ 	.word	0x00000370


	//   ....[1]....
        /*0080*/ 	.word	0x00000390


	//----- nvinfo : EIATTR_REQNTID
	.align		4
.L_23:
        /*0084*/ 	.byte	0x04, 0x10
        /*0086*/ 	.short	(.L_25 - .L_24)
.L_24:
        /*0088*/ 	.word	0x00000040
        /*008c*/ 	.word	0x00000001
        /*0090*/ 	.word	0x00000001


	//----- nvinfo : EIATTR_CBANK_PARAM_SIZE
	.align		4
.L_25:
        /*0094*/ 	.byte	0x03, 0x19
        /*0096*/ 	.short	0x0014


	//----- nvinfo : EIATTR_PARAM_CBANK
	.align		4
        /*0098*/ 	.byte	0x04, 0x0a
        /*009a*/ 	.short	(.L_27 - .L_26)
	.align		4
.L_26:
        /*009c*/ 	.word	index@(.nv.constant0.triton_per_fused_add_div_linalg_vector_norm_3)
        /*00a0*/ 	.short	0x0210
        /*00a2*/ 	.short	0x0014


	//----- nvinfo : EIATTR_SW_WAR
	.align		4
.L_27:
        /*00a4*/ 	.byte	0x04, 0x36
        /*00a6*/ 	.short	(.L_29 - .L_28)
.L_28:
        /*00a8*/ 	.word	0x00000008
.L_29:


//--------------------- .nv.callgraph             --------------------------
	.section	.nv.callgraph,"",@"SHT_CUDA_CALLGRAPH"
	.align	4
	.sectionentsize	8
	.align		4
        /*0000*/ 	.word	0x00000000
	.align		4
        /*0004*/ 	.word	0xffffffff
	.align		4
        /*0008*/ 	.word	0x00000000
	.align		4
        /*000c*/ 	.word	0xfffffffe
	.align		4
        /*0010*/ 	.word	0x00000000
	.align		4
        /*0014*/ 	.word	0xfffffffd
	.align		4
        /*0018*/ 	.word	0x00000000
	.align		4
        /*001c*/ 	.word	0xfffffffc


//--------------------- .nv.constant4             --------------------------
	.section	.nv.constant4,"a",@progbits
	.align	8
	.align		8
.nv.constant4:
        /*0000*/ 	.dword	_$_str
	.align		8
        /*0008*/ 	.dword	_$_str_$_2


//--------------------- .text.triton_per_fused_add_div_linalg_vector_norm_3 --------------------------
	.section	.text.triton_per_fused_add_div_linalg_vector_norm_3,"ax",@progbits
	.sectionflags	@"SHF_BARRIERS=1"
	.align	128
        .global         triton_per_fused_add_div_linalg_vector_norm_3
        .type           triton_per_fused_add_div_linalg_vector_norm_3,@function
        .size           triton_per_fused_add_div_linalg_vector_norm_3,(.L_x_1 - triton_per_fused_add_div_linalg_vector_norm_3)
        .other          triton_per_fused_add_div_linalg_vector_norm_3,@"STO_CUDA_ENTRY STV_DEFAULT"
triton_per_fused_add_div_linalg_vector_norm_3:
.text.triton_per_fused_add_div_linalg_vector_norm_3:
[----:B------:R-:W0:Y:S02]  /*0000*/  LDC R1, c[0x0][0x28] ;  /* 0x00000a00ff017b82 */ /* 0x000e240000000800 */
[----:B------:R-:W1:Y:S01]  /*0010*/  S2R R11, SR_TID.X ;  /* 0x00000000000b7919 */ /* 0x000e620000002100 */
[----:B------:R-:W2:Y:S01]  /*0020*/  LDC.64 R6, c[0x0][0x210] ;  /* 0x00008400ff067b82 */ /* 0x000ea20000000a00 */
[----:B------:R-:W-:Y:S01]  /*0030*/  CS2R R8, SRZ ;  /* 0x0000000000087805 */ /* 0x000fe2000001ff00 */
[----:B------:R-:W-:Y:S01]  /*0040*/  ULDC.64 UR6, c[0x0][0x208] ;  /* 0x0000820000067ab9 */ /* 0x000fe20000000a00 */
[----:B-1----:R-:W-:-:S04]  /*0050*/  SHF.L.U32 R0, R11, 0x1, RZ ;  /* 0x000000010b007819 */ /* 0x002fc800000006ff */
[----:B------:R-:W-:-:S04]  /*0060*/  LOP3.LUT R0, R0, 0x7e, RZ, 0xc0, !PT ;  /* 0x0000007e00007812 */ /* 0x000fc800078ec0ff */
[C---:B------:R-:W-:Y:S01]  /*0070*/  ISETP.GE.U32.AND P1, PT, R0.reuse, 0x64, PT ;  /* 0x000000640000780c */ /* 0x040fe20003f26070 */
[----:B--2---:R-:W-:-:S12]  /*0080*/  IMAD.WIDE.U32 R6, R0, 0x4, R6 ;  /* 0x0000000400067825 */ /* 0x004fd800078e0006 */
[----:B------:R-:W2:Y:S01]  /*0090*/  @!P1 LDG.E.64 R8, desc[UR6][R6.64] ;  /* 0x0000000606089981 */ /* 0x000ea2000c1e1b00 */
[----:B------:R-:W1:Y:S01]  /*00a0*/  S2UR UR5, SR_CgaCtaId ;  /* 0x00000000000579c3 */ /* 0x000e620000008800 */
[C---:B------:R-:W-:Y:S01]  /*00b0*/  LOP3.LUT P0, RZ, R11.reuse, 0x1f, RZ, 0xc0, !PT ;  /* 0x0000001f0bff7812 */ /* 0x040fe2000780c0ff */
[----:B------:R-:W-:Y:S01]  /*00c0*/  UMOV UR4, 0x400 ;  /* 0x0000040000047882 */ /* 0x000fe20000000000 */
[----:B------:R-:W-:Y:S01]  /*00d0*/  ISETP.GE.AND P2, PT, R11, 0x2, PT ;  /* 0x000000020b00780c */ /* 0x000fe20003f46270 */
[----:B-1----:R-:W-:Y:S01]  /*00e0*/  UPRMT UR4, UR5, 0x654, UR4 ;  /* 0x0000065405047896 */ /* 0x002fe20008000004 */
[----:B--2---:R-:W-:Y:S02]  /*00f0*/  SEL R2, R9, RZ, !P1 ;  /* 0x000000ff09027207 */ /* 0x004fe40004800000 */
[----:B------:R-:W-:-:S03]  /*0100*/  SEL R3, R8, RZ, !P1 ;  /* 0x000000ff08037207 */ /* 0x000fc60004800000 */
[----:B------:R-:W-:-:S04]  /*0110*/  FMUL R8, R2, R2 ;  /* 0x0000000202087220 */ /* 0x000fc80000400000 */
[----:B------:R-:W-:-:S05]  /*0120*/  FFMA R8, R3, R3, R8 ;  /* 0x0000000303087223 */ /* 0x000fca0000000008 */
[----:B------:R-:W-:-:S05]  /*0130*/  FSEL R8, R8, RZ, !P1 ;  /* 0x000000ff08087208 */ /* 0x000fca0004800000 */
[----:B------:R-:W1:Y:S02]  /*0140*/  SHFL.BFLY PT, R5, R8, 0x10, 0x1f ;  /* 0x0e001f0008057f89 */ /* 0x000e6400000e0000 */
[----:B-1----:R-:W-:-:S05]  /*0150*/  FADD R5, R8, R5 ;  /* 0x0000000508057221 */ /* 0x002fca0000000000 */
[----:B------:R-:W1:Y:S02]  /*0160*/  SHFL.BFLY PT, R10, R5, 0x8, 0x1f ;  /* 0x0d001f00050a7f89 */ /* 0x000e6400000e0000 */
[----:B-1----:R-:W-:Y:S01]  /*0170*/  FADD R10, R5, R10 ;  /* 0x0000000a050a7221 */ /* 0x002fe20000000000 */
[----:B------:R-:W-:-:S04]  /*0180*/  SHF.R.U32.HI R5, RZ, 0x3, R11 ;  /* 0x00000003ff057819 */ /* 0x000fc8000001160b */
[----:B------:R-:W1:Y:S01]  /*0190*/  SHFL.BFLY PT, R9, R10, 0x4, 0x1f ;  /* 0x0c801f000a097f89 */ /* 0x000e6200000e0000 */
[----:B------:R-:W-:Y:S01]  /*01a0*/  LOP3.LUT R5, R5, 0x4, RZ, 0xc0, !PT ;  /* 0x0000000405057812 */ /* 0x000fe200078ec0ff */
[----:B-1----:R-:W-:-:S05]  /*01b0*/  FADD R9, R10, R9 ;  /* 0x000000090a097221 */ /* 0x002fca0000000000 */
[----:B------:R-:W1:Y:S02]  /*01c0*/  SHFL.BFLY PT, R6, R9, 0x2, 0x1f ;  /* 0x0c401f0009067f89 */ /* 0x000e6400000e0000 */
[----:B-1----:R-:W-:-:S05]  /*01d0*/  FADD R6, R9, R6 ;  /* 0x0000000609067221 */ /* 0x002fca0000000000 */
[----:B------:R-:W1:Y:S02]  /*01e0*/  SHFL.BFLY PT, R7, R6, 0x1, 0x1f ;  /* 0x0c201f0006077f89 */ /* 0x000e6400000e0000 */
[----:B-1----:R-:W-:Y:S01]  /*01f0*/  FADD R10, R6, R7 ;  /* 0x00000007060a7221 */ /* 0x002fe20000000000 */
[C---:B------:R-:W-:Y:S02]  /*0200*/  LEA R7, R11.reuse, UR4, 0x2 ;  /* 0x000000040b077c11 */ /* 0x040fe4000f8e10ff */
[----:B------:R-:W-:Y:S02]  /*0210*/  LOP3.LUT R6, R11, 0x1, RZ, 0xc0, !PT ;  /* 0x000000010b067812 */ /* 0x000fe400078ec0ff */
[----:B------:R-:W-:Y:S01]  /*0220*/  @!P0 STS [R5+UR4], R10 ;  /* 0x0000000a05008988 */ /* 0x000fe20008000804 */
[----:B------:R-:W-:Y:S01]  /*0230*/  BAR.SYNC.DEFER_BLOCKING 0x0 ;  /* 0x0000000000007b1d */ /* 0x000fe20000010000 */
[----:B------:R-:W-:-:S04]  /*0240*/  ISETP.NE.U32.AND P0, PT, R6, 0x1, PT ;  /* 0x000000010600780c */ /* 0x000fc80003f05070 */
[----:B------:R-:W-:Y:S01]  /*0250*/  ISETP.LT.AND P0, PT, R11, 0x2, P0 ;  /* 0x000000020b00780c */ /* 0x000fe20000701270 */
[----:B------:R-:W1:Y:S04]  /*0260*/  @!P2 LDS R4, [R7] ;  /* 0x000000000704a984 */ /* 0x000e680000000800 */
[----:B-1----:R-:W1:Y:S02]  /*0270*/  SHFL.BFLY PT, R9, R4, 0x1, 0x1f ;  /* 0x0c201f0004097f89 */ /* 0x002e6400000e0000 */
[----:B-1----:R-:W-:Y:S02]  /*0280*/  FADD R6, R4, R9 ;  /* 0x0000000904067221 */ /* 0x002fe40000000000 */
[----:B------:R-:W1:Y:S04]  /*0290*/  LDC.64 R4, c[0x0][0x218] ;  /* 0x00008600ff047b82 */ /* 0x000e680000000a00 */
[----:B------:R-:W-:Y:S04]  /*02a0*/  @P0 STS [R7], R6 ;  /* 0x0000000607000388 */ /* 0x000fe80000000800 */
[----:B------:R-:W-:Y:S01]  /*02b0*/  BAR.SYNC.DEFER_BLOCKING 0x0 ;  /* 0x0000000000007b1d */ /* 0x000fe20000010000 */
[----:B-1----:R-:W-:-:S05]  /*02c0*/  IMAD.WIDE.U32 R4, R0, 0x4, R4 ;  /* 0x0000000400047825 */ /* 0x002fca00078e0004 */
[----:B------:R-:W1:Y:S02]  /*02d0*/  LDS R8, [UR4] ;  /* 0x00000004ff087984 */ /* 0x000e640008000800 */
[----:B-1----:R-:W1:Y:S02]  /*02e0*/  MUFU.SQRT R8, R8 ;  /* 0x0000000800087308 */ /* 0x002e640000002000 */
[----:B-1----:R-:W-:-:S05]  /*02f0*/  FADD R9, R8, 9.9999999600419720025e-13 ;  /* 0x2b8cbccc08097421 */ /* 0x002fca0000000000 */
[----:B------:R-:W-:-:S13]  /*0300*/  FSETP.GT.AND P0, PT, R9, 8.50705917302346158658e+37, PT ;  /* 0x7e8000000900780b */ /* 0x000fda0003f04000 */
[----:B------:R-:W-:Y:S01]  /*0310*/  @P0 FMUL R9, R9, 0.25 ;  /* 0x3e80000009090820 */ /* 0x000fe20000400000 */
[----:B------:R-:W-:Y:S01]  /*0320*/  @P0 FMUL R3, R3, 0.25 ;  /* 0x3e80000003030820 */ /* 0x000fe20000400000 */
[----:B------:R-:W-:-:S04]  /*0330*/  @P0 FMUL R2, R2, 0.25 ;  /* 0x3e80000002020820 */ /* 0x000fc80000400000 */
[----:B------:R-:W1:Y:S02]  /*0340*/  MUFU.RCP R9, R9 ;  /* 0x0000000900097308 */ /* 0x000e640000001000 */
[C---:B-1----:R-:W-:Y:S01]  /*0350*/  FMUL R6, R9.reuse, R3 ;  /* 0x0000000309067220 */ /* 0x042fe20000400000 */
[----:B------:R-:W-:Y:S01]  /*0360*/  FMUL R7, R9, R2 ;  /* 0x0000000209077220 */ /* 0x000fe20000400000 */
[----:B------:R-:W-:Y:S06]  /*0370*/  @P1 EXIT ;  /* 0x000000000000194d */ /* 0x000fec0003800000 */
[----:B------:R-:W-:Y:S01]  /*0380*/  STG.E.64 desc[UR6][R4.64], R6 ;  /* 0x0000000604007986 */ /* 0x000fe2000c101b06 */
[----:B------:R-:W-:Y:S05]  /*0390*/  EXIT ;  /* 0x000000000000794d */ /* 0x000fea0003800000 */
.L_x_0:
[----:B------:R-:W-:-:S00]  /*03a0*/  BRA `(.L_x_0) ;  /* 0xfffffffc00fc7947 */ /* 0x000fc0000383ffff */
[----:B------:R-:W-:-:S00]  /*03b0*/  NOP ;  /* 0x0000000000007918 */ /* 0x000fc00000000000 */
        /* <DEDUP_REMOVED lines=12> */
.L_x_1:


//--------------------- .nv.global.init           --------------------------
	.section	.nv.global.init,"aw",@progbits
.nv.global.init:
	.type		_$_str,@object
	.size		_$_str,(_$_str_$_2 - _$_str)
_$_str:
        /*0000*/ 	.byte	0x5f, 0x5f, 0x43, 0x55, 0x44, 0x41, 0x5f, 0x46, 0x54, 0x5a, 0x00
	.type		_$_str_$_2,@object
	.size		_$_str_$_2,(.L_1 - _$_str_$_2)
_$_str_$_2:
        /*000b*/ 	.byte	0x5f, 0x5f, 0x43, 0x55, 0x44, 0x41, 0x5f, 0x50, 0x52, 0x45, 0x43, 0x5f, 0x53, 0x51, 0x52, 0x54
        /*001b*/ 	.byte	0x00
.L_1:


//--------------------- .nv.shared.triton_per_fused_add_div_linalg_vector_norm_3 --------------------------
	.section	.nv.shared.triton_per_fused_add_div_linalg_vector_norm_3,"aw",@nobits
	.sectionflags	@""
	.align	16
	.zero		1024


//--------------------- .nv.constant0.triton_per_fused_add_div_linalg_vector_norm_3 --------------------------
	.section	.nv.constant0.triton_per_fused_add_div_linalg_vector_norm_3,"a",@progbits
	.sectionflags	@""
	.align	4
.nv.constant0.triton_per_fused_add_div_linalg_vector_norm_3:
	.zero		548
